	.headerflags	@"EF_CUDA_TEXMODE_UNIFIED EF_CUDA_64BIT_ADDRESS EF_CUDA_ACCELERATORS EF_CUDA_SM90 EF_CUDA_VIRTUAL_SM(EF_CUDA_SM90)"
	.elftype	@"ET_EXEC"


//--------------------- .nv.info                  --------------------------
	.section	.nv.info,"",@"SHT_CUDA_INFO"
	.align	4


	//----- nvinfo : EIATTR_REGCOUNT
	.align		4
        /*0000*/ 	.byte	0x04, 0x2f
        /*0002*/ 	.short	(.L_3 - .L_2)
	.align		4
.L_2:
        /*0004*/ 	.word	index@(triton_poi_fused__native_batch_norm_legit_no_training_add_silu_0)
        /*0008*/ 	.word	0x00000020


	//----- nvinfo : EIATTR_MIN_STACK_SIZE
	.align		4
.L_3:
        /*000c*/ 	.byte	0x04, 0x12
        /*000e*/ 	.short	(.L_5 - .L_4)
	.align		4
.L_4:
        /*0010*/ 	.word	index@(triton_poi_fused__native_batch_norm_legit_no_training_add_silu_0)
        /*0014*/ 	.word	0x00000000


	//----- nvinfo : EIATTR_FRAME_SIZE
	.align		4
.L_5:
        /*0018*/ 	.byte	0x04, 0x11
        /*001a*/ 	.short	(.L_7 - .L_6)
	.align		4
.L_6:
        /*001c*/ 	.word	index@(triton_poi_fused__native_batch_norm_legit_no_training_add_silu_0)
        /*0020*/ 	.word	0x00000000


	//----- nvinfo : EIATTR_MIN_STACK_SIZE
	.align		4
.L_7:
        /*0024*/ 	.byte	0x04, 0x12
        /*0026*/ 	.short	(.L_9 - .L_8)
	.align		4
.L_8:
        /*0028*/ 	.word	index@(triton_poi_fused__native_batch_norm_legit_no_training_add_silu_0)
        /*002c*/ 	.word	0x00000000
.L_9:


//--------------------- .nv.info.triton_poi_fused__native_batch_norm_legit_no_training_add_silu_0 --------------------------
	.section	.nv.info.triton_poi_fused__native_batch_norm_legit_no_training_add_silu_0,"",@"SHT_CUDA_INFO"
	.sectionflags	@""
	.align	4


	//----- nvinfo : EIATTR_CUDA_API_VERSION
	.align		4
        /*0000*/ 	.byte	0x04, 0x37
        /*0002*/ 	.short	(.L_11 - .L_10)
.L_10:
        /*0004*/ 	.word	0x0000007c


	//----- nvinfo : EIATTR_KPARAM_INFO
	.align		4
.L_11:
        /*0008*/ 	.byte	0x04, 0x17
        /*000a*/ 	.short	(.L_13 - .L_12)
.L_12:
        /*000c*/ 	.word	0x00000000
        /*0010*/ 	.short	0x0010
        /*0012*/ 	.short	0x0080
        /*0014*/ 	.byte	0x00, 0xf0, 0x11, 0x00


	//----- nvinfo : EIATTR_KPARAM_INFO
	.align		4
.L_13:
        /*0018*/ 	.byte	0x04, 0x17
        /*001a*/ 	.short	(.L_15 - .L_14)
.L_14:
        /*001c*/ 	.word	0x00000000
        /*0020*/ 	.short	0x000f
        /*0022*/ 	.short	0x0078
        /*0024*/ 	.byte	0x00, 0xf4, 0x21, 0x00


	//----- nvinfo : EIATTR_KPARAM_INFO
	.align		4
.L_15:
        /*0028*/ 	.byte	0x04, 0x17
        /*002a*/ 	.short	(.L_17 - .L_16)
.L_16:
        /*002c*/ 	.word	0x00000000
        /*0030*/ 	.short	0x000e
        /*0032*/ 	.short	0x0070
        /*0034*/ 	.byte	0x00, 0xf4, 0x21, 0x00


	//----- nvinfo : EIATTR_KPARAM_INFO
	.align		4
.L_17:
        /*0038*/ 	.byte	0x04, 0x17
        /*003a*/ 	.short	(.L_19 - .L_18)
.L_18:
        /*003c*/ 	.word	0x00000000
        /*0040*/ 	.short	0x000d
        /*0042*/ 	.short	0x0068
        /*0044*/ 	.byte	0x00, 0xf4, 0x21, 0x00


	//----- nvinfo : EIATTR_KPARAM_INFO
	.align		4
.L_19:
        /*0048*/ 	.byte	0x04, 0x17
        /*004a*/ 	.short	(.L_21 - .L_20)
.L_20:
        /*004c*/ 	.word	0x00000000
        /*0050*/ 	.short	0x000c
        /*0052*/ 	.short	0x0060
        /*0054*/ 	.byte	0x00, 0xf4, 0x21, 0x00


	//----- nvinfo : EIATTR_KPARAM_INFO
	.align		4
.L_21:
        /*0058*/ 	.byte	0x04, 0x17
        /*005a*/ 	.short	(.L_23 - .L_22)
.L_22:
        /*005c*/ 	.word	0x00000000
        /*0060*/ 	.short	0x000b
        /*0062*/ 	.short	0x0058
        /*0064*/ 	.byte	0x00, 0xf4, 0x21, 0x00


	//----- nvinfo : EIATTR_KPARAM_INFO
	.align		4
.L_23:
        /*0068*/ 	.byte	0x04, 0x17
        /*006a*/ 	.short	(.L_25 - .L_24)
.L_24:
        /*006c*/ 	.word	0x00000000
        /*0070*/ 	.short	0x000a
        /*0072*/ 	.short	0x0050
        /*0074*/ 	.byte	0x00, 0xf4, 0x21, 0x00


	//----- nvinfo : EIATTR_KPARAM_INFO
	.align		4
.L_25:
        /*0078*/ 	.byte	0x04, 0x17
        /*007a*/ 	.short	(.L_27 - .L_26)
.L_26:
        /*007c*/ 	.word	0x00000000
        /*0080*/ 	.short	0x0009
        /*0082*/ 	.short	0x0048
        /*0084*/ 	.byte	0x00, 0xf4, 0x21, 0x00


	//----- nvinfo : EIATTR_KPARAM_INFO
	.align		4
.L_27:
        /*0088*/ 	.byte	0x04, 0x17
        /*008a*/ 	.short	(.L_29 - .L_28)
.L_28:
        /*008c*/ 	.word	0x00000000
        /*0090*/ 	.short	0x0008
        /*0092*/ 	.short	0x0040
        /*0094*/ 	.byte	0x00, 0xf4, 0x21, 0x00


	//----- nvinfo : EIATTR_KPARAM_INFO
	.align		4
.L_29:
        /*0098*/ 	.byte	0x04, 0x17
        /*009a*/ 	.short	(.L_31 - .L_30)
.L_30:
        /*009c*/ 	.word	0x00000000
        /*00a0*/ 	.short	0x0007
        /*00a2*/ 	.short	0x0038
        /*00a4*/ 	.byte	0x00, 0xf4, 0x21, 0x00


	//----- nvinfo : EIATTR_KPARAM_INFO
	.align		4
.L_31:
        /*00a8*/ 	.byte	0x04, 0x17
        /*00aa*/ 	.short	(.L_33 - .L_32)
.L_32:
        /*00ac*/ 	.word	0x00000000
        /*00b0*/ 	.short	0x0006
        /*00b2*/ 	.short	0x0030
        /*00b4*/ 	.byte	0x00, 0xf4, 0x21, 0x00


	//----- nvinfo : EIATTR_KPARAM_INFO
	.align		4
.L_33:
        /*00b8*/ 	.byte	0x04, 0x17
        /*00ba*/ 	.short	(.L_35 - .L_34)
.L_34:
        /*00bc*/ 	.word	0x00000000
        /*00c0*/ 	.short	0x0005
        /*00c2*/ 	.short	0x0028
        /*00c4*/ 	.byte	0x00, 0xf4, 0x21, 0x00


	//----- nvinfo : EIATTR_KPARAM_INFO
	.align		4
.L_35:
        /*00c8*/ 	.byte	0x04, 0x17
        /*00ca*/ 	.short	(.L_37 - .L_36)
.L_36:
        /*00cc*/ 	.word	0x00000000
        /*00d0*/ 	.short	0x0004
        /*00d2*/ 	.short	0x0020
        /*00d4*/ 	.byte	0x00, 0xf4, 0x21, 0x00


	//----- nvinfo : EIATTR_KPARAM_INFO
	.align		4
.L_37:
        /*00d8*/ 	.byte	0x04, 0x17
        /*00da*/ 	.short	(.L_39 - .L_38)
.L_38:
        /*00dc*/ 	.word	0x00000000
        /*00e0*/ 	.short	0x0003
        /*00e2*/ 	.short	0x0018
        /*00e4*/ 	.byte	0x00, 0xf4, 0x21, 0x00


	//----- nvinfo : EIATTR_KPARAM_INFO
	.align		4
.L_39:
        /*00e8*/ 	.byte	0x04, 0x17
        /*00ea*/ 	.short	(.L_41 - .L_40)
.L_40:
        /*00ec*/ 	.word	0x00000000
        /*00f0*/ 	.short	0x0002
        /*00f2*/ 	.short	0x0010
        /*00f4*/ 	.byte	0x00, 0xf4, 0x21, 0x00


	//----- nvinfo : EIATTR_KPARAM_INFO
	.align		4
.L_41:
        /*00f8*/ 	.byte	0x04, 0x17
        /*00fa*/ 	.short	(.L_43 - .L_42)
.L_42:
        /*00fc*/ 	.word	0x00000000
        /*0100*/ 	.short	0x0001
        /*0102*/ 	.short	0x0008
        /*0104*/ 	.byte	0x00, 0xf4, 0x21, 0x00


	//----- nvinfo : EIATTR_KPARAM_INFO
	.align		4
.L_43:
        /*0108*/ 	.byte	0x04, 0x17
        /*010a*/ 	.short	(.L_45 - .L_44)
.L_44:
        /*010c*/ 	.word	0x00000000
        /*0110*/ 	.short	0x0000
        /*0112*/ 	.short	0x0000
        /*0114*/ 	.byte	0x00, 0xf4, 0x21, 0x00


	//----- nvinfo : EIATTR_SPARSE_MMA_MASK
	.align		4
.L_45:
        /*0118*/ 	.byte	0x03, 0x50
        /*011a*/ 	.short	0x0000


	//----- nvinfo : EIATTR_MAXREG_COUNT
	.align		4
        /*011c*/ 	.byte	0x03, 0x1b
        /*011e*/ 	.short	0x00ff


	//----- nvinfo : EIATTR_EXIT_INSTR_OFFSETS
	.align		4
        /*0120*/ 	.byte	0x04, 0x1c
        /*0122*/ 	.short	(.L_47 - .L_46)


	//   ....[0]....
.L_46:
        /*0124*/ 	.word	0x000007c0


	//   ....[1]....
        /*0128*/ 	.word	0x000007e0


	//----- nvinfo : EIATTR_REQNTID
	.align		4
.L_47:
        /*012c*/ 	.byte	0x04, 0x10
        /*012e*/ 	.short	(.L_49 - .L_48)
.L_48:
        /*0130*/ 	.word	0x00000080
        /*0134*/ 	.word	0x00000001
        /*0138*/ 	.word	0x00000001


	//----- nvinfo : EIATTR_CBANK_PARAM_SIZE
	.align		4
.L_49:
        /*013c*/ 	.byte	0x03, 0x19
        /*013e*/ 	.short	0x0084


	//----- nvinfo : EIATTR_PARAM_CBANK
	.align		4
        /*0140*/ 	.byte	0x04, 0x0a
        /*0142*/ 	.short	(.L_51 - .L_50)
	.align		4
.L_50:
        /*0144*/ 	.word	index@(.nv.constant0.triton_poi_fused__native_batch_norm_legit_no_training_add_silu_0)
        /*0148*/ 	.short	0x0210
        /*014a*/ 	.short	0x0084


	//----- nvinfo : EIATTR_SW_WAR
	.align		4
.L_51:
        /*014c*/ 	.byte	0x04, 0x36
        /*014e*/ 	.short	(.L_53 - .L_52)
.L_52:
        /*0150*/ 	.word	0x00000008
.L_53:


//--------------------- .nv.callgraph             --------------------------
	.section	.nv.callgraph,"",@"SHT_CUDA_CALLGRAPH"
	.align	4
	.sectionentsize	8
	.align		4
        /*0000*/ 	.word	0x00000000
	.align		4
        /*0004*/ 	.word	0xffffffff
	.align		4
        /*0008*/ 	.word	0x00000000
	.align		4
        /*000c*/ 	.word	0xfffffffe
	.align		4
        /*0010*/ 	.word	0x00000000
	.align		4
        /*0014*/ 	.word	0xfffffffd
	.align		4
        /*0018*/ 	.word	0x00000000
	.align		4
        /*001c*/ 	.word	0xfffffffc


//--------------------- .nv.constant4             --------------------------
	.section	.nv.constant4,"a",@progbits
	.align	8
	.align		8
.nv.constant4:
        /*0000*/ 	.dword	_$_str
	.align		8
        /*0008*/ 	.dword	_$_str_$_2


//--------------------- .text.triton_poi_fused__native_batch_norm_legit_no_training_add_silu_0 --------------------------
	.section	.text.triton_poi_fused__native_batch_norm_legit_no_training_add_silu_0,"ax",@progbits
	.align	128
        .global         triton_poi_fused__native_batch_norm_legit_no_training_add_silu_0
        .type           triton_poi_fused__native_batch_norm_legit_no_training_add_silu_0,@function
        .size           triton_poi_fused__native_batch_norm_legit_no_training_add_silu_0,(.L_x_1 - triton_poi_fused__native_batch_norm_legit_no_training_add_silu_0)
        .other          triton_poi_fused__native_batch_norm_legit_no_training_add_silu_0,@"STO_CUDA_ENTRY STV_DEFAULT"
triton_poi_fused__native_batch_norm_legit_no_training_add_silu_0:
.text.triton_poi_fused__native_batch_norm_legit_no_training_add_silu_0:
[----:B------:R-:W0:Y:S01]  /*0000*/  LDC R1, c[0x0][0x28] ;  /* 0x00000a00ff017b82 */ /* 0x000e220000000800 */
[----:B------:R-:W1:Y:S07]  /*0010*/  S2R R0, SR_TID.X ;  /* 0x0000000000007919 */ /* 0x000e6e0000002100 */
[----:B------:R-:W2:Y:S01]  /*0020*/  LDC.64 R26, c[0x0][0x250] ;  /* 0x00009400ff1a7b82 */ /* 0x000ea20000000a00 */
[----:B------:R-:W-:Y:S01]  /*0030*/  CS2R R22, SRZ ;  /* 0x0000000000167805 */ /* 0x000fe2000001ff00 */
[----:B------:R-:W-:Y:S01]  /*0040*/  ULDC.64 UR4, c[0x0][0x208] ;  /* 0x0000820000047ab9 */ /* 0x000fe20000000a00 */
[----:B------:R-:W3:Y:S01]  /*0050*/  S2R R3, SR_CTAID.X ;  /* 0x0000000000037919 */ /* 0x000ee20000002500 */
[----:B------:R-:W-:-:S04]  /*0060*/  CS2R R6, SRZ ;  /* 0x0000000000067805 */ /* 0x000fc8000001ff00 */
[----:B------:R-:W4:Y:S01]  /*0070*/  LDC.64 R10, c[0x0][0x228] ;  /* 0x00008a00ff0a7b82 */ /* 0x000f220000000a00 */
[----:B------:R-:W-:-:S07]  /*0080*/  CS2R R8, SRZ ;  /* 0x0000000000087805 */ /* 0x000fce000001ff00 */
[----:B------:R-:W5:Y:S08]  /*0090*/  LDC.64 R16, c[0x0][0x258] ;  /* 0x00009600ff107b82 */ /* 0x000f700000000a00 */
[----:B------:R-:W5:Y:S01]  /*00a0*/  LDC.64 R14, c[0x0][0x260] ;  /* 0x00009800ff0e7b82 */ /* 0x000f620000000a00 */
[----:B-1----:R-:W-:-:S07]  /*00b0*/  LOP3.LUT R0, R0, 0x7f, RZ, 0xc0, !PT ;  /* 0x0000007f00007812 */ /* 0x002fce00078ec0ff */
[----:B------:R-:W1:Y:S01]  /*00c0*/  LDC.64 R12, c[0x0][0x268] ;  /* 0x00009a00ff0c7b82 */ /* 0x000e620000000a00 */
[----:B---3--:R-:W-:Y:S02]  /*00d0*/  SHF.R.S32.HI R2, RZ, 0x18, R3 ;  /* 0x00000018ff027819 */ /* 0x008fe40000011403 */
[----:B------:R-:W-:Y:S02]  /*00e0*/  LEA R0, R3, R0, 0x7 ;  /* 0x0000000003007211 */ /* 0x000fe400078e38ff */
[----:B------:R-:W-:-:S03]  /*00f0*/  SGXT R3, R2, 0x1 ;  /* 0x000000010203781a */ /* 0x000fc60000000200 */
[----:B------:R-:W3:Y:S01]  /*0100*/  LDC.64 R18, c[0x0][0x248] ;  /* 0x00009200ff127b82 */ /* 0x000ee20000000a00 */
[----:B------:R-:W-:Y:S02]  /*0110*/  ISETP.GE.AND P0, PT, R0, 0x100, PT ;  /* 0x000001000000780c */ /* 0x000fe40003f06270 */
[----:B------:R-:W-:-:S04]  /*0120*/  LEA.HI R3, R3, R0, RZ, 0x4 ;  /* 0x0000000003037211 */ /* 0x000fc800078f20ff */
[----:B------:R-:W-:Y:S01]  /*0130*/  SHF.R.S32.HI R25, RZ, 0x4, R3 ;  /* 0x00000004ff197819 */ /* 0x000fe20000011403 */
[----:B------:R-:W1:Y:S03]  /*0140*/  LDC.64 R28, c[0x0][0x270] ;  /* 0x00009c00ff1c7b82 */ /* 0x000e660000000a00 */
[----:B------:R-:W-:-:S04]  /*0150*/  LEA.HI R4, R25, R25, RZ, 0x2 ;  /* 0x0000001919047211 */ /* 0x000fc800078f10ff */
[----:B------:R-:W-:Y:S01]  /*0160*/  LOP3.LUT R4, R4, 0xfffffffc, RZ, 0xc0, !PT ;  /* 0xfffffffc04047812 */ /* 0x000fe200078ec0ff */
[----:B------:R-:W1:Y:S03]  /*0170*/  LDC.64 R2, c[0x0][0x278] ;  /* 0x00009e00ff027b82 */ /* 0x000e660000000a00 */
[----:B------:R-:W-:-:S05]  /*0180*/  IADD3 R25, R25, -R4, RZ ;  /* 0x8000000419197210 */ /* 0x000fca0007ffe0ff */
[C---:B--2---:R-:W-:Y:S01]  /*0190*/  IMAD.WIDE R26, R25.reuse, 0x4, R26 ;  /* 0x00000004191a7825 */ /* 0x044fe200078e021a */
[----:B------:R-:W2:Y:S03]  /*01a0*/  LDC.64 R4, c[0x0][0x240] ;  /* 0x00009000ff047b82 */ /* 0x000ea60000000a00 */
[C---:B----4-:R-:W-:Y:S01]  /*01b0*/  IMAD.WIDE R10, R25.reuse, 0x4, R10 ;  /* 0x00000004190a7825 */ /* 0x050fe200078e020a */
[----:B------:R1:W4:Y:S04]  /*01c0*/  @!P0 LDG.E.EL R23, desc[UR4][R26.64] ;  /* 0x000000041a178981 */ /* 0x000328000c2e1900 */
[----:B------:R1:W4:Y:S02]  /*01d0*/  @!P0 LDG.E.EL R7, desc[UR4][R10.64] ;  /* 0x000000040a078981 */ /* 0x000324000c2e1900 */
[----:B01----:R-:W-:Y:S01]  /*01e0*/  IMAD.WIDE R26, R25, 0x4, R2 ;  /* 0x00000004191a7825 */ /* 0x003fe200078e0202 */
[----:B------:R-:W0:Y:S04]  /*01f0*/  LDC.64 R10, c[0x0][0x220] ;  /* 0x00008800ff0a7b82 */ /* 0x000e280000000a00 */
[----:B------:R-:W4:Y:S01]  /*0200*/  @!P0 LDG.E.EL R8, desc[UR4][R26.64] ;  /* 0x000000041a088981 */ /* 0x000f22000c2e1900 */
[----:B------:R-:W-:Y:S01]  /*0210*/  CS2R R2, SRZ ;  /* 0x0000000000027805 */ /* 0x000fe2000001ff00 */
[----:B--2---:R-:W-:Y:S01]  /*0220*/  IMAD.WIDE R20, R0, 0x4, R4 ;  /* 0x0000000400147825 */ /* 0x004fe200078e0204 */
[----:B------:R-:W-:-:S03]  /*0230*/  CS2R R4, SRZ ;  /* 0x0000000000047805 */ /* 0x000fc6000001ff00 */
[C---:B-----5:R-:W-:Y:S01]  /*0240*/  IMAD.WIDE R16, R25.reuse, 0x4, R16 ;  /* 0x0000000419107825 */ /* 0x060fe200078e0210 */
[----:B------:R1:W2:Y:S03]  /*0250*/  @!P0 LDG.E R2, desc[UR4][R20.64] ;  /* 0x0000000414028981 */ /* 0x0002a6000c1e1900 */
[C---:B------:R-:W-:Y:S01]  /*0260*/  IMAD.WIDE R14, R25.reuse, 0x4, R14 ;  /* 0x00000004190e7825 */ /* 0x040fe200078e020e */
[----:B------:R-:W5:Y:S03]  /*0270*/  @!P0 LDG.E.EL R6, desc[UR4][R16.64] ;  /* 0x0000000410068981 */ /* 0x000f66000c2e1900 */
[C---:B------:R-:W-:Y:S01]  /*0280*/  IMAD.WIDE R12, R0.reuse, 0x4, R12 ;  /* 0x00000004000c7825 */ /* 0x040fe200078e020c */
[----:B------:R3:W5:Y:S01]  /*0290*/  @!P0 LDG.E.EL R3, desc[UR4][R14.64] ;  /* 0x000000040e038981 */ /* 0x000762000c2e1900 */
[----:B-1----:R-:W1:Y:S02]  /*02a0*/  LDC.64 R20, c[0x0][0x218] ;  /* 0x00008600ff147b82 */ /* 0x002e640000000a00 */
[C---:B---3--:R-:W-:Y:S01]  /*02b0*/  IMAD.WIDE R26, R25.reuse, 0x4, R18 ;  /* 0x00000004191a7825 */ /* 0x048fe200078e0212 */
[----:B------:R3:W2:Y:S03]  /*02c0*/  @!P0 LDG.E R4, desc[UR4][R12.64] ;  /* 0x000000040c048981 */ /* 0x0006a6000c1e1900 */
[C---:B------:R-:W-:Y:S01]  /*02d0*/  IMAD.WIDE R28, R25.reuse, 0x4, R28 ;  /* 0x00000004191c7825 */ /* 0x040fe200078e021c */
[----:B------:R0:W2:Y:S01]  /*02e0*/  @!P0 LDG.E.EL R5, desc[UR4][R26.64] ;  /* 0x000000041a058981 */ /* 0x0000a2000c2e1900 */
[----:B------:R-:W1:Y:S02]  /*02f0*/  LDC.64 R14, c[0x0][0x238] ;  /* 0x00008e00ff0e7b82 */ /* 0x000e640000000a00 */
[----:B0-----:R-:W-:Y:S01]  /*0300*/  IMAD.WIDE R10, R25, 0x4, R10 ;  /* 0x00000004190a7825 */ /* 0x001fe200078e020a */
[----:B------:R0:W2:Y:S05]  /*0310*/  @!P0 LDG.E.EL R9, desc[UR4][R28.64] ;  /* 0x000000041c098981 */ /* 0x0000aa000c2e1900 */
[----:B---3--:R-:W3:Y:S08]  /*0320*/  LDC.64 R12, c[0x0][0x230] ;  /* 0x00008c00ff0c7b82 */ /* 0x008ef00000000a00 */
[----:B------:R-:W3:Y:S08]  /*0330*/  LDC.64 R16, c[0x0][0x280] ;  /* 0x0000a000ff107b82 */ /* 0x000ef00000000a00 */
[----:B------:R-:W3:Y:S01]  /*0340*/  LDC.64 R18, c[0x0][0x288] ;  /* 0x0000a200ff127b82 */ /* 0x000ee20000000a00 */
[----:B------:R-:W-:Y:S01]  /*0350*/  CS2R R26, SRZ ;  /* 0x00000000001a7805 */ /* 0x000fe2000001ff00 */
[----:B-1----:R-:W-:Y:S01]  /*0360*/  IMAD.WIDE R20, R0, 0x4, R20 ;  /* 0x0000000400147825 */ /* 0x002fe200078e0214 */
[----:B0-----:R-:W-:-:S03]  /*0370*/  HFMA2.MMA R29, -RZ, RZ, 0, 0 ;  /* 0x00000000ff1d7435 */ /* 0x001fc600000001ff */
[C---:B------:R-:W-:Y:S01]  /*0380*/  IMAD.WIDE R14, R25.reuse, 0x4, R14 ;  /* 0x00000004190e7825 */ /* 0x040fe200078e020e */
[----:B------:R0:W5:Y:S03]  /*0390*/  @!P0 LDG.E R22, desc[UR4][R20.64] ;  /* 0x0000000414168981 */ /* 0x000166000c1e1900 */
[C---:B---3--:R-:W-:Y:S01]  /*03a0*/  IMAD.WIDE R12, R25.reuse, 0x4, R12 ;  /* 0x00000004190c7825 */ /* 0x048fe200078e020c */
[----:B------:R1:W5:Y:S04]  /*03b0*/  @!P0 LDG.E.EL R27, desc[UR4][R10.64] ;  /* 0x000000040a1b8981 */ /* 0x000368000c2e1900 */
[----:B------:R3:W5:Y:S01]  /*03c0*/  @!P0 LDG.E.EL R29, desc[UR4][R12.64] ;  /* 0x000000040c1d8981 */ /* 0x000762000c2e1900 */
[----:B------:R-:W-:-:S05]  /*03d0*/  IMAD.WIDE R16, R25, 0x4, R16 ;  /* 0x0000000419107825 */ /* 0x000fca00078e0210 */
[----:B------:R-:W5:Y:S01]  /*03e0*/  @!P0 LDG.E.EL R26, desc[UR4][R16.64] ;  /* 0x00000004101a8981 */ /* 0x000f62000c2e1900 */
[----:B------:R-:W-:Y:S01]  /*03f0*/  IMAD.WIDE R18, R25, 0x4, R18 ;  /* 0x0000000419127825 */ /* 0x000fe200078e0212 */
[----:B------:R-:W-:-:S06]  /*0400*/  CS2R R24, SRZ ;  /* 0x0000000000187805 */ /* 0x000fcc000001ff00 */
[----:B------:R0:W5:Y:S04]  /*0410*/  @!P0 LDG.E.EL R24, desc[UR4][R14.64] ;  /* 0x000000040e188981 */ /* 0x000168000c2e1900 */
[----:B------:R-:W5:Y:S01]  /*0420*/  @!P0 LDG.E.EL R25, desc[UR4][R18.64] ;  /* 0x0000000412198981 */ /* 0x000f62000c2e1900 */
[----:B----4-:R-:W-:Y:S01]  /*0430*/  FADD R23, R23, 9.9999997473787516356e-06 ;  /* 0x3727c5ac17177421 */ /* 0x010fe20000000000 */
[----:B------:R-:W-:-:S03]  /*0440*/  FADD R7, R7, 9.9999997473787516356e-06 ;  /* 0x3727c5ac07077421 */ /* 0x000fc60000000000 */
[----:B0-----:R-:W0:Y:S08]  /*0450*/  MUFU.SQRT R20, R23 ;  /* 0x0000001700147308 */ /* 0x001e300000002000 */
[----:B-1----:R-:W1:Y:S01]  /*0460*/  MUFU.SQRT R10, R7 ;  /* 0x00000007000a7308 */ /* 0x002e620000002000 */
[----:B------:R-:W-:-:S07]  /*0470*/  FADD R8, R8, 9.9999997473787516356e-06 ;  /* 0x3727c5ac08087421 */ /* 0x000fce0000000000 */
[----:B------:R-:W4:Y:S01]  /*0480*/  MUFU.SQRT R8, R8 ;  /* 0x0000000800087308 */ /* 0x000f220000002000 */
[----:B0-----:R-:W-:Y:S02]  /*0490*/  FSETP.GT.AND P2, PT, R20, 8.50705917302346158658e+37, PT ;  /* 0x7e8000001400780b */ /* 0x001fe40003f44000 */
[----:B-1----:R-:W-:Y:S02]  /*04a0*/  FSETP.GT.AND P1, PT, R10, 8.50705917302346158658e+37, PT ;  /* 0x7e8000000a00780b */ /* 0x002fe40003f24000 */
[----:B------:R-:W-:Y:S02]  /*04b0*/  FSETP.GEU.AND P5, PT, R20, 1.175494350822287508e-38, PT ;  /* 0x008000001400780b */ /* 0x000fe40003fae000 */
[----:B------:R-:W-:Y:S02]  /*04c0*/  FSETP.GEU.AND P4, PT, R10, 1.175494350822287508e-38, PT ;  /* 0x008000000a00780b */ /* 0x000fe40003f8e000 */
[C---:B----4-:R-:W-:Y:S02]  /*04d0*/  FSETP.GT.AND P3, PT, R8.reuse, 8.50705917302346158658e+37, PT ;  /* 0x7e8000000800780b */ /* 0x050fe40003f64000 */
[----:B------:R-:W-:-:S03]  /*04e0*/  FSETP.GEU.AND P6, PT, R8, 1.175494350822287508e-38, PT ;  /* 0x008000000800780b */ /* 0x000fc60003fce000 */
[----:B------:R-:W-:Y:S02]  /*04f0*/  @P2 FMUL R20, R20, 0.25 ;  /* 0x3e80000014142820 */ /* 0x000fe40000400000 */
[----:B------:R-:W-:Y:S02]  /*0500*/  @P1 FMUL R10, R10, 0.25 ;  /* 0x3e8000000a0a1820 */ /* 0x000fe40000400000 */
[----:B------:R-:W-:Y:S02]  /*0510*/  @!P5 FMUL R20, R20, 16777216 ;  /* 0x4b8000001414d820 */ /* 0x000fe40000400000 */
[----:B------:R-:W-:Y:S02]  /*0520*/  @!P4 FMUL R10, R10, 16777216 ;  /* 0x4b8000000a0ac820 */ /* 0x000fe40000400000 */
[----:B------:R-:W-:Y:S02]  /*0530*/  @P3 FMUL R8, R8, 0.25 ;  /* 0x3e80000008083820 */ /* 0x000fe40000400000 */
[----:B------:R-:W0:Y:S02]  /*0540*/  MUFU.RCP R20, R20 ;  /* 0x0000001400147308 */ /* 0x000e240000001000 */
[----:B------:R-:W-:Y:S01]  /*0550*/  @!P6 FMUL R8, R8, 16777216 ;  /* 0x4b8000000808e820 */ /* 0x000fe20000400000 */
[----:B------:R-:W-:-:S05]  /*0560*/  MOV R7, 0x3e800000 ;  /* 0x3e80000000077802 */ /* 0x000fca0000000f00 */
[----:B------:R-:W1:Y:S01]  /*0570*/  MUFU.RCP R10, R10 ;  /* 0x0000000a000a7308 */ /* 0x000e620000001000 */
[C---:B---3--:R-:W-:Y:S02]  /*0580*/  FSEL R13, R7.reuse, 1, P2 ;  /* 0x3f800000070d7808 */ /* 0x048fe40001000000 */
[----:B------:R-:W-:-:S05]  /*0590*/  FSEL R11, R7, 1, P1 ;  /* 0x3f800000070b7808 */ /* 0x000fca0000800000 */
[----:B------:R-:W3:Y:S01]  /*05a0*/  MUFU.RCP R8, R8 ;  /* 0x0000000800087308 */ /* 0x000ee20000001000 */
[----:B------:R-:W-:Y:S01]  /*05b0*/  FSEL R15, R7, 1, P3 ;  /* 0x3f800000070f7808 */ /* 0x000fe20001800000 */
[----:B------:R-:W-:Y:S01]  /*05c0*/  @!P5 FMUL R13, R13, 16777216 ;  /* 0x4b8000000d0dd820 */ /* 0x000fe20000400000 */
[----:B------:R-:W-:Y:S01]  /*05d0*/  @!P4 FMUL R11, R11, 16777216 ;  /* 0x4b8000000b0bc820 */ /* 0x000fe20000400000 */
[----:B--2---:R-:W-:Y:S02]  /*05e0*/  FADD R5, -R5, R2 ;  /* 0x0000000205057221 */ /* 0x004fe40000000100 */
[----:B0-----:R-:W-:Y:S01]  /*05f0*/  FMUL R20, R20, R13 ;  /* 0x0000000d14147220 */ /* 0x001fe20000400000 */
[----:B------:R-:W-:Y:S01]  /*0600*/  @!P6 FMUL R15, R15, 16777216 ;  /* 0x4b8000000f0fe820 */ /* 0x000fe20000400000 */
[----:B-1----:R-:W-:Y:S01]  /*0610*/  FMUL R10, R10, R11 ;  /* 0x0000000b0a0a7220 */ /* 0x002fe20000400000 */
[----:B-----5:R-:W-:Y:S01]  /*0620*/  FADD R27, -R27, R22 ;  /* 0x000000161b1b7221 */ /* 0x020fe20000000100 */
[----:B------:R-:W-:Y:S01]  /*0630*/  FMUL R20, R20, R5 ;  /* 0x0000000514147220 */ /* 0x000fe20000400000 */
[----:B------:R-:W-:Y:S01]  /*0640*/  FADD R9, -R9, R4 ;  /* 0x0000000409097221 */ /* 0x000fe20000000100 */
[----:B---3--:R-:W-:Y:S01]  /*0650*/  FMUL R8, R8, R15 ;  /* 0x0000000f08087220 */ /* 0x008fe20000400000 */
[----:B------:R-:W-:Y:S01]  /*0660*/  FMUL R27, R10, R27 ;  /* 0x0000001b0a1b7220 */ /* 0x000fe20000400000 */
[----:B------:R-:W-:-:S02]  /*0670*/  FFMA R3, R20, R6, R3 ;  /* 0x0000000614037223 */ /* 0x000fc40000000003 */
[----:B------:R-:W-:Y:S01]  /*0680*/  FMUL R8, R8, R9 ;  /* 0x0000000908087220 */ /* 0x000fe20000400000 */
[----:B------:R-:W-:-:S03]  /*0690*/  FFMA R24, R27, R29, R24 ;  /* 0x0000001d1b187223 */ /* 0x000fc60000000018 */
[----:B------:R-:W-:Y:S01]  /*06a0*/  FFMA R8, R8, R26, R25 ;  /* 0x0000001a08087223 */ /* 0x000fe20000000019 */
[----:B------:R-:W-:-:S04]  /*06b0*/  FADD R3, R3, R24 ;  /* 0x0000001803037221 */ /* 0x000fc80000000000 */
[----:B------:R-:W-:-:S04]  /*06c0*/  FADD R8, R8, R3 ;  /* 0x0000000308087221 */ /* 0x000fc80000000000 */
[----:B------:R-:W-:-:S04]  /*06d0*/  FADD R2, RZ, -R8 ;  /* 0x80000008ff027221 */ /* 0x000fc80000000000 */
[----:B------:R-:W-:-:S05]  /*06e0*/  FMUL R4, R2, 1.4426950216293334961 ;  /* 0x3fb8aa3b02047820 */ /* 0x000fca0000400000 */
[----:B------:R-:W-:-:S13]  /*06f0*/  FSETP.GEU.AND P1, PT, R4, -126, PT ;  /* 0xc2fc00000400780b */ /* 0x000fda0003f2e000 */
[----:B------:R-:W-:-:S04]  /*0700*/  @!P1 FMUL R4, R4, 0.5 ;  /* 0x3f00000004049820 */ /* 0x000fc80000400000 */
[----:B------:R-:W0:Y:S02]  /*0710*/  MUFU.EX2 R2, R4 ;  /* 0x0000000400027308 */ /* 0x000e240000000800 */
[----:B0-----:R-:W-:-:S04]  /*0720*/  @!P1 FMUL R2, R2, R2 ;  /* 0x0000000202029220 */ /* 0x001fc80000400000 */
[----:B------:R-:W-:Y:S02]  /*0730*/  FADD R5, R2, 1 ;  /* 0x3f80000002057421 */ /* 0x000fe40000000000 */
[----:B------:R-:W0:Y:S03]  /*0740*/  LDC.64 R2, c[0x0][0x210] ;  /* 0x00008400ff027b82 */ /* 0x000e260000000a00 */
[----:B------:R-:W-:-:S13]  /*0750*/  FSETP.GT.AND P1, PT, R5, 8.50705917302346158658e+37, PT ;  /* 0x7e8000000500780b */ /* 0x000fda0003f24000 */
[----:B------:R-:W-:-:S06]  /*0760*/  @P1 FMUL R5, R5, 0.25 ;  /* 0x3e80000005051820 */ /* 0x000fcc0000400000 */
[----:B------:R-:W1:Y:S01]  /*0770*/  MUFU.RCP R5, R5 ;  /* 0x0000000500057308 */ /* 0x000e620000001000 */
[----:B------:R-:W-:Y:S01]  /*0780*/  FSEL R6, R7, 1, P1 ;  /* 0x3f80000007067808 */ /* 0x000fe20000800000 */
[----:B0-----:R-:W-:-:S04]  /*0790*/  IMAD.WIDE R2, R0, 0x4, R2 ;  /* 0x0000000400027825 */ /* 0x001fc800078e0202 */
[----:B-1----:R-:W-:-:S04]  /*07a0*/  FMUL R7, R5, R6 ;  /* 0x0000000605077220 */ /* 0x002fc80000400000 */
[----:B------:R-:W-:Y:S01]  /*07b0*/  FMUL R7, R8, R7 ;  /* 0x0000000708077220 */ /* 0x000fe20000400000 */
[----:B------:R-:W-:Y:S06]  /*07c0*/  @P0 EXIT ;  /* 0x000000000000094d */ /* 0x000fec0003800000 */
[----:B------:R-:W-:Y:S01]  /*07d0*/  STG.E desc[UR4][R2.64], R7 ;  /* 0x0000000702007986 */ /* 0x000fe2000c101904 */
[----:B------:R-:W-:Y:S05]  /*07e0*/  EXIT ;  /* 0x000000000000794d */ /* 0x000fea0003800000 */
.L_x_0:
[----:B------:R-:W-:-:S00]  /*07f0*/  BRA `(.L_x_0) ;  /* 0xfffffffc00fc7947 */ /* 0x000fc0000383ffff */
[----:B------:R-:W-:-:S00]  /*0800*/  NOP ;  /* 0x0000000000007918 */ /* 0x000fc00000000000 */
[----:B------:R-:W-:-:S00]  /*0810*/  NOP ;  /* 0x0000000000007918 */ /* 0x000fc00000000000 */
[----:B------:R-:W-:-:S00]  /*0820*/  NOP ;  /* 0x0000000000007918 */ /* 0x000fc00000000000 */
[----:B------:R-:W-:-:S00]  /*0830*/  NOP ;  /* 0x0000000000007918 */ /* 0x000fc00000000000 */
[----:B------:R-:W-:-:S00]  /*0840*/  NOP ;  /* 0x0000000000007918 */ /* 0x000fc00000000000 */
[----:B------:R-:W-:-:S00]  /*0850*/  NOP ;  /* 0x0000000000007918 */ /* 0x000fc00000000000 */
[----:B------:R-:W-:-:S00]  /*0860*/  NOP ;  /* 0x0000000000007918 */ /* 0x000fc00000000000 */
[----:B------:R-:W-:-:S00]  /*0870*/  NOP ;  /* 0x0000000000007918 */ /* 0x000fc00000000000 */
.L_x_1:


//--------------------- .nv.global.init           --------------------------
	.section	.nv.global.init,"aw",@progbits
.nv.global.init:
	.type		_$_str,@object
	.size		_$_str,(_$_str_$_2 - _$_str)
_$_str:
        /*0000*/ 	.byte	0x5f, 0x5f, 0x43, 0x55, 0x44, 0x41, 0x5f, 0x46, 0x54, 0x5a, 0x00
	.type		_$_str_$_2,@object
	.size		_$_str_$_2,(.L_1 - _$_str_$_2)
_$_str_$_2:
        /*000b*/ 	.byte	0x5f, 0x5f, 0x43, 0x55, 0x44, 0x41, 0x5f, 0x50, 0x52, 0x45, 0x43, 0x5f, 0x53, 0x51, 0x52, 0x54
        /*001b*/ 	.byte	0x00
.L_1:


//--------------------- .nv.constant0.triton_poi_fused__native_batch_norm_legit_no_training_add_silu_0 --------------------------
	.section	.nv.constant0.triton_poi_fused__native_batch_norm_legit_no_training_add_silu_0,"a",@progbits
	.sectionflags	@""
	.align	4
.nv.constant0.triton_poi_fused__native_batch_norm_legit_no_training_add_silu_0:
	.zero		660
